//
// Generated by NVIDIA NVVM Compiler
//
// Compiler Build ID: CL-36424714
// Cuda compilation tools, release 13.0, V13.0.88
// Based on NVVM 20.0.0
//

.version 9.0
.target sm_100
.address_size 64

	// .globl	_Z12hist_binningPiS_S_PfS0_S_S_
.extern .func  (.param .b32 func_retval0) vprintf
(
	.param .b64 vprintf_param_0,
	.param .b64 vprintf_param_1
)
;
.global .align 4 .b8 precalc_xorwow_matrix[102400];
.global .align 4 .b8 precalc_xorwow_offset_matrix[102400];
.global .align 4 .b8 mrg32k3aM1[2304];
.global .align 4 .b8 mrg32k3aM2[2304];
.global .align 4 .b8 mrg32k3aM1SubSeq[2016];
.global .align 4 .b8 mrg32k3aM2SubSeq[2016];
.global .align 4 .b8 mrg32k3aM1Seq[2304];
.global .align 4 .b8 mrg32k3aM2Seq[2304];
.const .align 8 .b8 __cr_lgamma_table[72];
// _ZZ12hist_binningPiS_S_PfS0_S_S_E14hist_per_block has been demoted
.global .align 1 .b8 $str[41] = {98, 105, 100, 58, 32, 37, 100, 44, 32, 98, 98, 108, 107, 58, 32, 37, 100, 44, 32, 116, 105, 100, 58, 32, 37, 100, 44, 32, 104, 105, 115, 116, 32, 37, 100, 58, 32, 37, 100, 10};

.visible .entry _Z12hist_binningPiS_S_PfS0_S_S_(
	.param .u64 .ptr .align 1 _Z12hist_binningPiS_S_PfS0_S_S__param_0,
	.param .u64 .ptr .align 1 _Z12hist_binningPiS_S_PfS0_S_S__param_1,
	.param .u64 .ptr .align 1 _Z12hist_binningPiS_S_PfS0_S_S__param_2,
	.param .u64 .ptr .align 1 _Z12hist_binningPiS_S_PfS0_S_S__param_3,
	.param .u64 .ptr .align 1 _Z12hist_binningPiS_S_PfS0_S_S__param_4,
	.param .u64 .ptr .align 1 _Z12hist_binningPiS_S_PfS0_S_S__param_5,
	.param .u64 .ptr .align 1 _Z12hist_binningPiS_S_PfS0_S_S__param_6
)
{
	.local .align 8 .b8 	__local_depot0[24];
	.reg .b64 	%SP;
	.reg .b64 	%SPL;
	.reg .pred 	%p<26>;
	.reg .b32 	%r<94>;
	.reg .b32 	%f<26>;
	.reg .b64 	%rd<38>;
	// demoted variable
	.shared .align 4 .b8 _ZZ12hist_binningPiS_S_PfS0_S_S_E14hist_per_block[8];
	mov.u64 	%SPL, __local_depot0;
	cvta.local.u64 	%SP, %SPL;
	ld.param.u64 	%rd8, [_Z12hist_binningPiS_S_PfS0_S_S__param_0];
	ld.param.u64 	%rd9, [_Z12hist_binningPiS_S_PfS0_S_S__param_2];
	ld.param.u64 	%rd10, [_Z12hist_binningPiS_S_PfS0_S_S__param_3];
	ld.param.u64 	%rd11, [_Z12hist_binningPiS_S_PfS0_S_S__param_4];
	ld.param.u64 	%rd12, [_Z12hist_binningPiS_S_PfS0_S_S__param_5];
	ld.param.u64 	%rd13, [_Z12hist_binningPiS_S_PfS0_S_S__param_6];
	cvta.to.global.u64 	%rd1, %rd9;
	cvta.to.global.u64 	%rd2, %rd11;
	cvta.to.global.u64 	%rd3, %rd10;
	cvta.to.global.u64 	%rd4, %rd8;
	mov.u32 	%r1, %ctaid.x;
	mov.u32 	%r2, %ntid.x;
	mov.u32 	%r3, %tid.x;
	mad.lo.s32 	%r28, %r1, %r2, %r3;
	cvta.to.global.u64 	%rd14, %rd12;
	cvta.to.global.u64 	%rd15, %rd13;
	mov.b32 	%r29, 0;
	st.shared.u32 	[_ZZ12hist_binningPiS_S_PfS0_S_S_E14hist_per_block], %r29;
	st.shared.u32 	[_ZZ12hist_binningPiS_S_PfS0_S_S_E14hist_per_block+4], %r29;
	bar.sync 	0;
	mul.wide.s32 	%rd16, %r28, 4;
	add.s64 	%rd17, %rd14, %rd16;
	ld.global.u32 	%r4, [%rd17];
	add.s64 	%rd18, %rd15, %rd16;
	ld.global.u32 	%r5, [%rd18];
	setp.ge.s32 	%p1, %r4, %r5;
	@%p1 bra 	$L__BB0_32;
	sub.s32 	%r30, %r5, %r4;
	and.b32  	%r6, %r30, 3;
	setp.eq.s32 	%p2, %r6, 0;
	mov.u32 	%r87, %r4;
	@%p2 bra 	$L__BB0_9;
	neg.s32 	%r84, %r6;
	mov.u32 	%r87, %r4;
$L__BB0_3:
	.pragma "nounroll";
	mul.wide.s32 	%rd19, %r87, 4;
	add.s64 	%rd20, %rd4, %rd19;
	ld.global.u32 	%r10, [%rd20];
	cvt.rn.f32.s32 	%f1, %r10;
	ld.global.f32 	%f6, [%rd3];
	setp.gtu.f32 	%p3, %f6, %f1;
	@%p3 bra 	$L__BB0_5;
	ld.global.f32 	%f7, [%rd2];
	setp.gt.f32 	%p4, %f7, %f1;
	mov.b32 	%r86, 0;
	@%p4 bra 	$L__BB0_8;
$L__BB0_5:
	ld.global.f32 	%f8, [%rd3+4];
	setp.gtu.f32 	%p5, %f8, %f1;
	@%p5 bra 	$L__BB0_7;
	ld.global.f32 	%f9, [%rd2+4];
	setp.gt.f32 	%p6, %f9, %f1;
	mov.b32 	%r86, 1;
	@%p6 bra 	$L__BB0_8;
$L__BB0_7:
	mov.b32 	%r86, -1;
$L__BB0_8:
	shl.b32 	%r34, %r86, 2;
	mov.u32 	%r35, _ZZ12hist_binningPiS_S_PfS0_S_S_E14hist_per_block;
	add.s32 	%r36, %r35, %r34;
	ld.shared.u32 	%r37, [%r36];
	add.s32 	%r38, %r37, 1;
	st.shared.u32 	[%r36], %r38;
	mul.wide.s32 	%rd21, %r86, 4;
	add.s64 	%rd22, %rd1, %rd21;
	st.global.u32 	[%rd22], %r10;
	add.s32 	%r87, %r87, 1;
	add.s32 	%r84, %r84, 1;
	setp.ne.s32 	%p7, %r84, 0;
	@%p7 bra 	$L__BB0_3;
$L__BB0_9:
	sub.s32 	%r39, %r4, %r5;
	setp.gt.u32 	%p8, %r39, -4;
	@%p8 bra 	$L__BB0_32;
	sub.s32 	%r88, %r87, %r5;
	add.s64 	%rd5, %rd4, 8;
$L__BB0_11:
	mul.wide.s32 	%rd23, %r87, 4;
	add.s64 	%rd6, %rd5, %rd23;
	ld.global.u32 	%r18, [%rd6+-8];
	cvt.rn.f32.s32 	%f2, %r18;
	ld.global.f32 	%f10, [%rd3];
	setp.gtu.f32 	%p9, %f10, %f2;
	@%p9 bra 	$L__BB0_13;
	ld.global.f32 	%f11, [%rd2];
	setp.gt.f32 	%p10, %f11, %f2;
	mov.b32 	%r90, 0;
	@%p10 bra 	$L__BB0_16;
$L__BB0_13:
	ld.global.f32 	%f12, [%rd3+4];
	setp.gtu.f32 	%p11, %f12, %f2;
	@%p11 bra 	$L__BB0_15;
	ld.global.f32 	%f13, [%rd2+4];
	setp.gt.f32 	%p12, %f13, %f2;
	mov.b32 	%r90, 1;
	@%p12 bra 	$L__BB0_16;
$L__BB0_15:
	mov.b32 	%r90, -1;
$L__BB0_16:
	shl.b32 	%r43, %r90, 2;
	mov.u32 	%r44, _ZZ12hist_binningPiS_S_PfS0_S_S_E14hist_per_block;
	add.s32 	%r45, %r44, %r43;
	ld.shared.u32 	%r46, [%r45];
	add.s32 	%r47, %r46, 1;
	st.shared.u32 	[%r45], %r47;
	mul.wide.s32 	%rd24, %r90, 4;
	add.s64 	%rd25, %rd1, %rd24;
	st.global.u32 	[%rd25], %r18;
	ld.global.u32 	%r20, [%rd6+-4];
	cvt.rn.f32.s32 	%f3, %r20;
	ld.global.f32 	%f14, [%rd3];
	setp.gtu.f32 	%p13, %f14, %f3;
	@%p13 bra 	$L__BB0_18;
	ld.global.f32 	%f15, [%rd2];
	setp.gt.f32 	%p14, %f15, %f3;
	mov.b32 	%r91, 0;
	@%p14 bra 	$L__BB0_21;
$L__BB0_18:
	ld.global.f32 	%f16, [%rd3+4];
	setp.gtu.f32 	%p15, %f16, %f3;
	@%p15 bra 	$L__BB0_20;
	ld.global.f32 	%f17, [%rd2+4];
	setp.gt.f32 	%p16, %f17, %f3;
	mov.b32 	%r91, 1;
	@%p16 bra 	$L__BB0_21;
$L__BB0_20:
	mov.b32 	%r91, -1;
$L__BB0_21:
	shl.b32 	%r51, %r91, 2;
	add.s32 	%r53, %r44, %r51;
	ld.shared.u32 	%r54, [%r53];
	add.s32 	%r55, %r54, 1;
	st.shared.u32 	[%r53], %r55;
	mul.wide.s32 	%rd26, %r91, 4;
	add.s64 	%rd27, %rd1, %rd26;
	st.global.u32 	[%rd27], %r20;
	ld.global.u32 	%r22, [%rd6];
	cvt.rn.f32.s32 	%f4, %r22;
	ld.global.f32 	%f18, [%rd3];
	setp.gtu.f32 	%p17, %f18, %f4;
	@%p17 bra 	$L__BB0_23;
	ld.global.f32 	%f19, [%rd2];
	setp.gt.f32 	%p18, %f19, %f4;
	mov.b32 	%r92, 0;
	@%p18 bra 	$L__BB0_26;
$L__BB0_23:
	ld.global.f32 	%f20, [%rd3+4];
	setp.gtu.f32 	%p19, %f20, %f4;
	@%p19 bra 	$L__BB0_25;
	ld.global.f32 	%f21, [%rd2+4];
	setp.gt.f32 	%p20, %f21, %f4;
	mov.b32 	%r92, 1;
	@%p20 bra 	$L__BB0_26;
$L__BB0_25:
	mov.b32 	%r92, -1;
$L__BB0_26:
	shl.b32 	%r59, %r92, 2;
	add.s32 	%r61, %r44, %r59;
	ld.shared.u32 	%r62, [%r61];
	add.s32 	%r63, %r62, 1;
	st.shared.u32 	[%r61], %r63;
	mul.wide.s32 	%rd28, %r92, 4;
	add.s64 	%rd29, %rd1, %rd28;
	st.global.u32 	[%rd29], %r22;
	ld.global.u32 	%r24, [%rd6+4];
	cvt.rn.f32.s32 	%f5, %r24;
	ld.global.f32 	%f22, [%rd3];
	setp.gtu.f32 	%p21, %f22, %f5;
	@%p21 bra 	$L__BB0_28;
	ld.global.f32 	%f23, [%rd2];
	setp.gt.f32 	%p22, %f23, %f5;
	mov.b32 	%r93, 0;
	@%p22 bra 	$L__BB0_31;
$L__BB0_28:
	ld.global.f32 	%f24, [%rd3+4];
	setp.gtu.f32 	%p23, %f24, %f5;
	@%p23 bra 	$L__BB0_30;
	ld.global.f32 	%f25, [%rd2+4];
	setp.gt.f32 	%p24, %f25, %f5;
	mov.b32 	%r93, 1;
	@%p24 bra 	$L__BB0_31;
$L__BB0_30:
	mov.b32 	%r93, -1;
$L__BB0_31:
	shl.b32 	%r67, %r93, 2;
	add.s32 	%r69, %r44, %r67;
	ld.shared.u32 	%r70, [%r69];
	add.s32 	%r71, %r70, 1;
	st.shared.u32 	[%r69], %r71;
	mul.wide.s32 	%rd30, %r93, 4;
	add.s64 	%rd31, %rd1, %rd30;
	st.global.u32 	[%rd31], %r24;
	add.s32 	%r87, %r87, 4;
	add.s32 	%r88, %r88, 4;
	setp.ne.s32 	%p25, %r88, 0;
	@%p25 bra 	$L__BB0_11;
$L__BB0_32:
	ld.param.u64 	%rd37, [_Z12hist_binningPiS_S_PfS0_S_S__param_1];
	bar.sync 	0;
	add.u64 	%rd32, %SP, 0;
	add.u64 	%rd33, %SPL, 0;
	cvta.to.global.u64 	%rd34, %rd37;
	ld.shared.u32 	%r72, [_ZZ12hist_binningPiS_S_PfS0_S_S_E14hist_per_block];
	ld.global.u32 	%r73, [%rd34];
	add.s32 	%r74, %r73, %r72;
	st.global.u32 	[%rd34], %r74;
	st.local.v2.u32 	[%rd33], {%r1, %r2};
	mov.b32 	%r75, 0;
	st.local.v2.u32 	[%rd33+8], {%r3, %r75};
	st.local.u32 	[%rd33+16], %r74;
	mov.u64 	%rd35, $str;
	cvta.global.u64 	%rd36, %rd35;
	{ // callseq 0, 0
	.param .b64 param0;
	st.param.b64 	[param0], %rd36;
	.param .b64 param1;
	st.param.b64 	[param1], %rd32;
	.param .b32 retval0;
	call.uni (retval0), 
	vprintf, 
	(
	param0, 
	param1
	);
	ld.param.b32 	%r76, [retval0];
	} // callseq 0
	ld.shared.u32 	%r78, [_ZZ12hist_binningPiS_S_PfS0_S_S_E14hist_per_block+4];
	ld.global.u32 	%r79, [%rd34+4];
	add.s32 	%r80, %r79, %r78;
	st.global.u32 	[%rd34+4], %r80;
	st.local.v2.u32 	[%rd33], {%r1, %r2};
	mov.b32 	%r81, 1;
	st.local.v2.u32 	[%rd33+8], {%r3, %r81};
	st.local.u32 	[%rd33+16], %r80;
	{ // callseq 1, 0
	.param .b64 param0;
	st.param.b64 	[param0], %rd36;
	.param .b64 param1;
	st.param.b64 	[param1], %rd32;
	.param .b32 retval0;
	call.uni (retval0), 
	vprintf, 
	(
	param0, 
	param1
	);
	ld.param.b32 	%r82, [retval0];
	} // callseq 1
	ret;

}


// ===== COMPILED SASS (sm_100) =====

	.target	sm_100

	.elftype	@"ET_EXEC"


//--------------------- .note.nv.tkinfo           --------------------------
	.section	.note.nv.tkinfo,"",@"SHT_NOTE"
	.sectionflags	@"SHF_NOTE_NV_TKINFO"
	.tkinfo
        /*0018*/ 	.word	0x00000002
        /*0030*/ 	.string	""
        /*0030*/ 	.string	"ptxas"
        /*0030*/ 	.string	"Cuda compilation tools, release 13.0, V13.0.88"
        /*0030*/ 	.string	"Build cuda_13.0.r13.0/compiler.36424714_0"
        /*0030*/ 	.string	"-arch sm_100 -m 64 "



//--------------------- .note.nv.cuinfo           --------------------------
	.section	.note.nv.cuinfo,"",@"SHT_NOTE"
	.sectionflags	@"SHF_NOTE_NV_CUINFO"
        /*0018*/ 	.short	0x0002
        /*001a*/ 	.short	0x0064
        /*001c*/ 	.short	0x0082
	.zero		2


//--------------------- .nv.info                  --------------------------
	.section	.nv.info,"",@"SHT_CUDA_INFO"
	.align	4


	//----- nvinfo : EIATTR_REGCOUNT
	.align		4
        /*0000*/ 	.byte	0x04, 0x2f
        /*0002*/ 	.short	(.L_11 - .L_10)
	.align		4
.L_10:
        /*0004*/ 	.word	index@(_Z12hist_binningPiS_S_PfS0_S_S_)
        /*0008*/ 	.word	0x0000001c


	//----- nvinfo : EIATTR_FRAME_SIZE
	.align		4
.L_11:
        /*000c*/ 	.byte	0x04, 0x11
        /*000e*/ 	.short	(.L_13 - .L_12)
	.align		4
.L_12:
        /*0010*/ 	.word	index@(_Z12hist_binningPiS_S_PfS0_S_S_)
        /*0014*/ 	.word	0x00000018


	//----- nvinfo : EIATTR_MIN_STACK_SIZE
	.align		4
.L_13:
        /*0018*/ 	.byte	0x04, 0x12
        /*001a*/ 	.short	(.L_15 - .L_14)
	.align		4
.L_14:
        /*001c*/ 	.word	index@(_Z12hist_binningPiS_S_PfS0_S_S_)
        /*0020*/ 	.word	0x00000018
.L_15:


//--------------------- .nv.compat                --------------------------
	.section	.nv.compat,"",@"SHT_CUDA_COMPAT_INFO"
	.align	4
        /*0000*/ 	.byte	0x02, 0x09, 0x00, 0x00, 0x02, 0x02, 0x01, 0x00, 0x02, 0x05, 0x05, 0x00, 0x03, 0x07, 0x01, 0x01
        /*0010*/ 	.byte	0x02, 0x03, 0x00, 0x00, 0x02, 0x06, 0x01, 0x00, 0x04, 0x0b, 0x08, 0x00, 0x09, 0x00, 0x00, 0x00
        /*0020*/ 	.byte	0x00, 0x00, 0x00, 0x00


//--------------------- .nv.info._Z12hist_binningPiS_S_PfS0_S_S_ --------------------------
	.section	.nv.info._Z12hist_binningPiS_S_PfS0_S_S_,"",@"SHT_CUDA_INFO"
	.sectionflags	@""
	.align	4


	//----- nvinfo : EIATTR_CUDA_API_VERSION
	.align		4
        /*0000*/ 	.byte	0x04, 0x37
        /*0002*/ 	.short	(.L_17 - .L_16)
.L_16:
        /*0004*/ 	.word	0x00000082


	//----- nvinfo : EIATTR_KPARAM_INFO
	.align		4
.L_17:
        /*0008*/ 	.byte	0x04, 0x17
        /*000a*/ 	.short	(.L_19 - .L_18)
.L_18:
        /*000c*/ 	.word	0x00000000
        /*0010*/ 	.short	0x0006
        /*0012*/ 	.short	0x0030
        /*0014*/ 	.byte	0x00, 0xf5, 0x21, 0x00


	//----- nvinfo : EIATTR_KPARAM_INFO
	.align		4
.L_19:
        /*0018*/ 	.byte	0x04, 0x17
        /*001a*/ 	.short	(.L_21 - .L_20)
.L_20:
        /*001c*/ 	.word	0x00000000
        /*0020*/ 	.short	0x0005
        /*0022*/ 	.short	0x0028
        /*0024*/ 	.byte	0x00, 0xf5, 0x21, 0x00


	//----- nvinfo : EIATTR_KPARAM_INFO
	.align		4
.L_21:
        /*0028*/ 	.byte	0x04, 0x17
        /*002a*/ 	.short	(.L_23 - .L_22)
.L_22:
        /*002c*/ 	.word	0x00000000
        /*0030*/ 	.short	0x0004
        /*0032*/ 	.short	0x0020
        /*0034*/ 	.byte	0x00, 0xf5, 0x21, 0x00


	//----- nvinfo : EIATTR_KPARAM_INFO
	.align		4
.L_23:
        /*0038*/ 	.byte	0x04, 0x17
        /*003a*/ 	.short	(.L_25 - .L_24)
.L_24:
        /*003c*/ 	.word	0x00000000
        /*0040*/ 	.short	0x0003
        /*0042*/ 	.short	0x0018
        /*0044*/ 	.byte	0x00, 0xf5, 0x21, 0x00


	//----- nvinfo : EIATTR_KPARAM_INFO
	.align		4
.L_25:
        /*0048*/ 	.byte	0x04, 0x17
        /*004a*/ 	.short	(.L_27 - .L_26)
.L_26:
        /*004c*/ 	.word	0x00000000
        /*0050*/ 	.short	0x0002
        /*0052*/ 	.short	0x0010
        /*0054*/ 	.byte	0x00, 0xf5, 0x21, 0x00


	//----- nvinfo : EIATTR_KPARAM_INFO
	.align		4
.L_27:
        /*0058*/ 	.byte	0x04, 0x17
        /*005a*/ 	.short	(.L_29 - .L_28)
.L_28:
        /*005c*/ 	.word	0x00000000
        /*0060*/ 	.short	0x0001
        /*0062*/ 	.short	0x0008
        /*0064*/ 	.byte	0x00, 0xf5, 0x21, 0x00


	//----- nvinfo : EIATTR_KPARAM_INFO
	.align		4
.L_29:
        /*0068*/ 	.byte	0x04, 0x17
        /*006a*/ 	.short	(.L_31 - .L_30)
.L_30:
        /*006c*/ 	.word	0x00000000
        /*0070*/ 	.short	0x0000
        /*0072*/ 	.short	0x0000
        /*0074*/ 	.byte	0x00, 0xf5, 0x21, 0x00


	//----- nvinfo : EIATTR_SPARSE_MMA_MASK
	.align		4
.L_31:
        /*0078*/ 	.byte	0x03, 0x50
        /*007a*/ 	.short	0x0000


	//----- nvinfo : EIATTR_MAXREG_COUNT
	.align		4
        /*007c*/ 	.byte	0x03, 0x1b
        /*007e*/ 	.short	0x00ff


	//----- nvinfo : EIATTR_NUM_BARRIERS
	.align		4
        /*0080*/ 	.byte	0x02, 0x4c
        /*0082*/ 	.byte	0x01
	.zero		1


	//----- nvinfo : EIATTR_EXTERNS
	.align		4
        /*0084*/ 	.byte	0x04, 0x0f
        /*0086*/ 	.short	(.L_33 - .L_32)


	//   ....[0]....
	.align		4
.L_32:
        /*0088*/ 	.word	index@(vprintf)


	//----- nvinfo : EIATTR_MERCURY_ISA_VERSION
	.align		4
.L_33:
        /*008c*/ 	.byte	0x03, 0x5f
        /*008e*/ 	.short	0x0101


	//----- nvinfo : EIATTR_VRC_CTA_INIT_COUNT
	.align		4
        /*0090*/ 	.byte	0x02, 0x4a
	.zero		1
	.zero		1


	//----- nvinfo : EIATTR_SYSCALL_OFFSETS
	.align		4
        /*0094*/ 	.byte	0x04, 0x46
        /*0096*/ 	.short	(.L_35 - .L_34)


	//   ....[0]....
.L_34:
        /*0098*/ 	.word	0x00000e80


	//   ....[1]....
        /*009c*/ 	.word	0x00000fd0


	//----- nvinfo : EIATTR_EXIT_INSTR_OFFSETS
	.align		4
.L_35:
        /*00a0*/ 	.byte	0x04, 0x1c
        /*00a2*/ 	.short	(.L_37 - .L_36)


	//   ....[0]....
.L_36:
        /*00a4*/ 	.word	0x00000fe0


	//----- nvinfo : EIATTR_CRS_STACK_SIZE
	.align		4
.L_37:
        /*00a8*/ 	.byte	0x04, 0x1e
        /*00aa*/ 	.short	(.L_39 - .L_38)
.L_38:
        /*00ac*/ 	.word	0x00000000


	//----- nvinfo : EIATTR_CBANK_PARAM_SIZE
	.align		4
.L_39:
        /*00b0*/ 	.byte	0x03, 0x19
        /*00b2*/ 	.short	0x0038


	//----- nvinfo : EIATTR_PARAM_CBANK
	.align		4
        /*00b4*/ 	.byte	0x04, 0x0a
        /*00b6*/ 	.short	(.L_41 - .L_40)
	.align		4
.L_40:
        /*00b8*/ 	.word	index@(.nv.constant0._Z12hist_binningPiS_S_PfS0_S_S_)
        /*00bc*/ 	.short	0x0380
        /*00be*/ 	.short	0x0038


	//----- nvinfo : EIATTR_SW_WAR
	.align		4
.L_41:
        /*00c0*/ 	.byte	0x04, 0x36
        /*00c2*/ 	.short	(.L_43 - .L_42)
.L_42:
        /*00c4*/ 	.word	0x00000008
.L_43:


//--------------------- .nv.callgraph             --------------------------
	.section	.nv.callgraph,"",@"SHT_CUDA_CALLGRAPH"
	.align	4
	.sectionentsize	8
	.align		4
        /*0000*/ 	.word	0x00000000
	.align		4
        /*0004*/ 	.word	0xffffffff
	.align		4
        /*0008*/ 	.word	index@(_Z12hist_binningPiS_S_PfS0_S_S_)
	.align		4
        /*000c*/ 	.word	index@(vprintf)
	.align		4
        /*0010*/ 	.word	0x00000000
	.align		4
        /*0014*/ 	.word	0xfffffffe
	.align		4
        /*0018*/ 	.word	0x00000000
	.align		4
        /*001c*/ 	.word	0xfffffffd
	.align		4
        /*0020*/ 	.word	0x00000000
	.align		4
        /*0024*/ 	.word	0xfffffffc


//--------------------- .nv.constant4             --------------------------
	.section	.nv.constant4,"a",@progbits
	.align	8
	.align		8
.nv.constant4:
        /*0000*/ 	.dword	vprintf
	.align		8
        /*0008*/ 	.dword	precalc_xorwow_matrix
	.align		8
        /*0010*/ 	.dword	precalc_xorwow_offset_matrix
	.align		8
        /*0018*/ 	.dword	mrg32k3aM1
	.align		8
        /*0020*/ 	.dword	mrg32k3aM2
	.align		8
        /*0028*/ 	.dword	mrg32k3aM1SubSeq
	.align		8
        /*0030*/ 	.dword	mrg32k3aM2SubSeq
	.align		8
        /*0038*/ 	.dword	mrg32k3aM1Seq
	.align		8
        /*0040*/ 	.dword	mrg32k3aM2Seq
	.align		8
        /*0048*/ 	.dword	$str


//--------------------- .nv.constant3             --------------------------
	.section	.nv.constant3,"a",@progbits
	.align	8
.nv.constant3:
	.type		__cr_lgamma_table,@object
	.size		__cr_lgamma_table,(.L_8 - __cr_lgamma_table)
__cr_lgamma_table:
        /*0000*/ 	.byte	0x00, 0x00, 0x00, 0x00, 0x00, 0x00, 0x00, 0x00, 0x00, 0x00, 0x00, 0x00, 0x00, 0x00, 0x00, 0x00
        /*0010*/ 	.byte	0xef, 0x39, 0xfa, 0xfe, 0x42, 0x2e, 0xe6, 0x3f, 0x02, 0x20, 0x2a, 0xfa, 0x0b, 0xab, 0xfc, 0x3f
        /*0020*/ 	.byte	0xf9, 0x2c, 0x92, 0x7c, 0xa7, 0x6c, 0x09, 0x40, 0xc9, 0x79, 0x44, 0x3c, 0x64, 0x26, 0x13, 0x40
        /*0030*/ 	.byte	0xca, 0x01, 0xcf, 0x3a, 0x27, 0x51, 0x1a, 0x40, 0x30, 0xcc, 0x2d, 0xf3, 0xe1, 0x0c, 0x21, 0x40
        /*0040*/ 	.byte	0x0d, 0xb7, 0xfc, 0x82, 0x8e, 0x35, 0x25, 0x40
.L_8:


//--------------------- .text._Z12hist_binningPiS_S_PfS0_S_S_ --------------------------
	.section	.text._Z12hist_binningPiS_S_PfS0_S_S_,"ax",@progbits
	.align	128
        .global         _Z12hist_binningPiS_S_PfS0_S_S_
        .type           _Z12hist_binningPiS_S_PfS0_S_S_,@function
        .size           _Z12hist_binningPiS_S_PfS0_S_S_,(.L_x_34 - _Z12hist_binningPiS_S_PfS0_S_S_)
        .other          _Z12hist_binningPiS_S_PfS0_S_S_,@"STO_CUDA_ENTRY STV_DEFAULT"
_Z12hist_binningPiS_S_PfS0_S_S_:
.text._Z12hist_binningPiS_S_PfS0_S_S_:
[----:B------:R-:W0:Y:S08]  /*0000*/  LDC R1, c[0x0][0x37c] ;  /* 0x0000df00ff017b82 */ /* 0x000e300000000800 */
[----:B------:R-:W1:Y:S01]  /*0010*/  S2UR UR5, SR_CgaCtaId ;  /* 0x00000000000579c3 */ /* 0x000e620000008800 */
[----:B------:R-:W2:Y:S01]  /*0020*/  S2R R16, SR_CTAID.X ;  /* 0x0000000000107919 */ /* 0x000ea20000002500 */
[----:B------:R-:W-:Y:S01]  /*0030*/  UMOV UR4, 0x400 ;  /* 0x0000040000047882 */ /* 0x000fe20000000000 */
[----:B------:R-:W3:Y:S01]  /*0040*/  LDCU UR6, c[0x0][0x2fc] ;  /* 0x00005f80ff0677ac */ /* 0x000ee20008000800 */
[----:B0-----:R-:W-:Y:S01]  /*0050*/  VIADD R1, R1, 0xffffffe8 ;  /* 0xffffffe801017836 */ /* 0x001fe20000000000 */
[----:B------:R-:W2:Y:S01]  /*0060*/  S2R R2, SR_TID.X ;  /* 0x0000000000027919 */ /* 0x000ea20000002100 */
[----:B------:R-:W0:Y:S02]  /*0070*/  LDCU.64 UR36, c[0x0][0x358] ;  /* 0x00006b00ff2477ac */ /* 0x000e240008000a00 */
[----:B------:R-:W2:Y:S08]  /*0080*/  LDC R17, c[0x0][0x360] ;  /* 0x0000d800ff117b82 */ /* 0x000eb00000000800 */
[----:B------:R-:W4:Y:S01]  /*0090*/  LDC.64 R10, c[0x0][0x3a8] ;  /* 0x0000ea00ff0a7b82 */ /* 0x000f220000000a00 */
[----:B-1----:R-:W-:-:S07]  /*00a0*/  ULEA UR4, UR5, UR4, 0x18 ;  /* 0x0000000405047291 */ /* 0x002fce000f8ec0ff */
[----:B------:R-:W1:Y:S02]  /*00b0*/  LDC.64 R4, c[0x0][0x3b0] ;  /* 0x0000ec00ff047b82 */ /* 0x000e640000000a00 */
[----:B------:R-:W-:Y:S01]  /*00c0*/  STS.64 [UR4], RZ ;  /* 0x000000ffff007988 */ /* 0x000fe20008000a04 */
[----:B--2---:R-:W-:-:S04]  /*00d0*/  IMAD R3, R16, R17, R2 ;  /* 0x0000001110037224 */ /* 0x004fc800078e0202 */
[C---:B----4-:R-:W-:Y:S01]  /*00e0*/  IMAD.WIDE R10, R3.reuse, 0x4, R10 ;  /* 0x00000004030a7825 */ /* 0x050fe200078e020a */
[----:B------:R-:W-:Y:S03]  /*00f0*/  BAR.SYNC.DEFER_BLOCKING 0x0 ;  /* 0x0000000000007b1d */ /* 0x000fe60000010000 */
[----:B-1----:R-:W-:-:S03]  /*0100*/  IMAD.WIDE R4, R3, 0x4, R4 ;  /* 0x0000000403047825 */ /* 0x002fc600078e0204 */
[----:B0-----:R-:W2:Y:S04]  /*0110*/  LDG.E R10, desc[UR36][R10.64] ;  /* 0x000000240a0a7981 */ /* 0x001ea8000c1e1900 */
[----:B------:R-:W2:Y:S01]  /*0120*/  LDG.E R3, desc[UR36][R4.64] ;  /* 0x0000002404037981 */ /* 0x000ea2000c1e1900 */
[----:B------:R-:W0:Y:S01]  /*0130*/  LDCU UR5, c[0x0][0x2f8] ;  /* 0x00005f00ff0577ac */ /* 0x000e220008000800 */
[----:B------:R-:W-:Y:S01]  /*0140*/  BSSY.RECONVERGENT B0, `(.L_x_0) ;  /* 0x00000bd000007945 */ /* 0x000fe20003800200 */
[----:B0-----:R-:W-:-:S05]  /*0150*/  IADD3 R22, P1, PT, R1, UR5, RZ ;  /* 0x0000000501167c10 */ /* 0x001fca000ff3e0ff */
[----:B---3--:R-:W-:Y:S01]  /*0160*/  IMAD.X R19, RZ, RZ, UR6, P1 ;  /* 0x00000006ff137e24 */ /* 0x008fe200088e06ff */
[----:B--2---:R-:W-:-:S13]  /*0170*/  ISETP.GE.AND P0, PT, R10, R3, PT ;  /* 0x000000030a00720c */ /* 0x004fda0003f06270 */
[----:B------:R-:W-:Y:S05]  /*0180*/  @P0 BRA `(.L_x_1) ;  /* 0x0000000800e00947 */ /* 0x000fea0003800000 */
[--C-:B------:R-:W-:Y:S01]  /*0190*/  IMAD.IADD R0, R3, 0x1, -R10.reuse ;  /* 0x0000000103007824 */ /* 0x100fe200078e0a0a */
[----:B------:R-:W-:Y:S04]  /*01a0*/  BSSY.RECONVERGENT B1, `(.L_x_2) ;  /* 0x000002c000017945 */ /* 0x000fe80003800200 */
[----:B------:R-:W-:Y:S01]  /*01b0*/  LOP3.LUT P0, R11, R0, 0x3, RZ, 0xc0, !PT ;  /* 0x00000003000b7812 */ /* 0x000fe2000780c0ff */
[----:B------:R-:W-:-:S12]  /*01c0*/  IMAD.MOV.U32 R0, RZ, RZ, R10 ;  /* 0x000000ffff007224 */ /* 0x000fd800078e000a */
[----:B------:R-:W-:Y:S05]  /*01d0*/  @!P0 BRA `(.L_x_3) ;  /* 0x0000000000a08947 */ /* 0x000fea0003800000 */
[----:B------:R-:W0:Y:S01]  /*01e0*/  LDC.64 R4, c[0x0][0x398] ;  /* 0x0000e600ff047b82 */ /* 0x000e220000000a00 */
[----:B------:R-:W-:Y:S01]  /*01f0*/  IADD3 R11, PT, PT, -R11, RZ, RZ ;  /* 0x000000ff0b0b7210 */ /* 0x000fe20007ffe1ff */
[----:B------:R-:W-:-:S06]  /*0200*/  IMAD.MOV.U32 R0, RZ, RZ, R10 ;  /* 0x000000ffff007224 */ /* 0x000fcc00078e000a */
[----:B------:R-:W1:Y:S08]  /*0210*/  LDC.64 R6, c[0x0][0x390] ;  /* 0x0000e400ff067b82 */ /* 0x000e700000000a00 */
[----:B------:R-:W2:Y:S02]  /*0220*/  LDC.64 R8, c[0x0][0x380] ;  /* 0x0000e000ff087b82 */ /* 0x000ea40000000a00 */
.L_x_9:
[----:B--23--:R-:W-:Y:S01]  /*0230*/  IMAD.WIDE R12, R0, 0x4, R8 ;  /* 0x00000004000c7825 */ /* 0x00cfe200078e0208 */
[----:B0-----:R-:W2:Y:S04]  /*0240*/  LDG.E R14, desc[UR36][R4.64] ;  /* 0x00000024040e7981 */ /* 0x001ea8000c1e1900 */
[----:B------:R-:W3:Y:S01]  /*0250*/  LDG.E R15, desc[UR36][R12.64] ;  /* 0x000000240c0f7981 */ /* 0x000ee2000c1e1900 */
[----:B------:R-:W-:Y:S04]  /*0260*/  BSSY.RECONVERGENT B2, `(.L_x_4) ;  /* 0x0000015000027945 */ /* 0x000fe80003800200 */
[----:B------:R-:W-:Y:S01]  /*0270*/  BSSY.RELIABLE B3, `(.L_x_5) ;  /* 0x000000a000037945 */ /* 0x000fe20003800100 */
[----:B---3--:R-:W-:-:S04]  /*0280*/  I2FP.F32.S32 R23, R15 ;  /* 0x0000000f00177245 */ /* 0x008fc80000201400 */
[----:B--2---:R-:W-:-:S13]  /*0290*/  FSETP.GTU.AND P0, PT, R14, R23, PT ;  /* 0x000000170e00720b */ /* 0x004fda0003f0c000 */
[----:B------:R-:W-:Y:S05]  /*02a0*/  @P0 BRA `(.L_x_6) ;  /* 0x0000000000180947 */ /* 0x000fea0003800000 */
[----:B------:R-:W0:Y:S02]  /*02b0*/  LDC.64 R12, c[0x0][0x3a0] ;  /* 0x0000e800ff0c7b82 */ /* 0x000e240000000a00 */
[----:B0-----:R-:W2:Y:S01]  /*02c0*/  LDG.E R12, desc[UR36][R12.64] ;  /* 0x000000240c0c7981 */ /* 0x001ea2000c1e1900 */
[----:B------:R-:W-:Y:S01]  /*02d0*/  IMAD.MOV.U32 R21, RZ, RZ, RZ ;  /* 0x000000ffff157224 */ /* 0x000fe200078e00ff */
[----:B--2---:R-:W-:-:S13]  /*02e0*/  FSETP.GT.AND P0, PT, R12, R23, PT ;  /* 0x000000170c00720b */ /* 0x004fda0003f04000 */
[----:B------:R-:W-:Y:S05]  /*02f0*/  @P0 BREAK.RELIABLE B3 ;  /* 0x0000000000030942 */ /* 0x000fea0003800100 */
[----:B------:R-:W-:Y:S05]  /*0300*/  @P0 BRA `(.L_x_7) ;  /* 0x0000000000280947 */ /* 0x000fea0003800000 */
.L_x_6:
[----:B------:R-:W-:Y:S05]  /*0310*/  BSYNC.RELIABLE B3 ;  /* 0x0000000000037941 */ /* 0x000fea0003800100 */
.L_x_5:
[----:B------:R-:W2:Y:S02]  /*0320*/  LDG.E R12, desc[UR36][R4.64+0x4] ;  /* 0x00000424040c7981 */ /* 0x000ea4000c1e1900 */
[----:B--2---:R-:W-:-:S13]  /*0330*/  FSETP.GTU.AND P0, PT, R12, R23, PT ;  /* 0x000000170c00720b */ /* 0x004fda0003f0c000 */
[----:B------:R-:W-:Y:S05]  /*0340*/  @P0 BRA `(.L_x_8) ;  /* 0x0000000000140947 */ /* 0x000fea0003800000 */
[----:B------:R-:W0:Y:S02]  /*0350*/  LDC.64 R12, c[0x0][0x3a0] ;  /* 0x0000e800ff0c7b82 */ /* 0x000e240000000a00 */
[----:B0-----:R-:W2:Y:S01]  /*0360*/  LDG.E R12, desc[UR36][R12.64+0x4] ;  /* 0x000004240c0c7981 */ /* 0x001ea2000c1e1900 */
[----:B------:R-:W-:Y:S01]  /*0370*/  IMAD.MOV.U32 R21, RZ, RZ, 0x1 ;  /* 0x00000001ff157424 */ /* 0x000fe200078e00ff */
[----:B--2---:R-:W-:-:S13]  /*0380*/  FSETP.GT.AND P0, PT, R12, R23, PT ;  /* 0x000000170c00720b */ /* 0x004fda0003f04000 */
[----:B------:R-:W-:Y:S05]  /*0390*/  @P0 BRA `(.L_x_7) ;  /* 0x0000000000040947 */ /* 0x000fea0003800000 */
.L_x_8:
[----:B------:R-:W-:-:S07]  /*03a0*/  MOV R21, 0xffffffff ;  /* 0xffffffff00157802 */ /* 0x000fce0000000f00 */
.L_x_7:
[----:B------:R-:W-:Y:S05]  /*03b0*/  BSYNC.RECONVERGENT B2 ;  /* 0x0000000000027941 */ /* 0x000fea0003800200 */
.L_x_4:
[C---:B------:R-:W-:Y:S01]  /*03c0*/  LEA R14, R21.reuse, UR4, 0x2 ;  /* 0x00000004150e7c11 */ /* 0x040fe2000f8e10ff */
[----:B-1----:R-:W-:-:S04]  /*03d0*/  IMAD.WIDE R12, R21, 0x4, R6 ;  /* 0x00000004150c7825 */ /* 0x002fc800078e0206 */
[----:B------:R-:W0:Y:S01]  /*03e0*/  LDS R18, [R14] ;  /* 0x000000000e127984 */ /* 0x000e220000000800 */
[----:B------:R-:W-:Y:S02]  /*03f0*/  VIADD R11, R11, 0x1 ;  /* 0x000000010b0b7836 */ /* 0x000fe40000000000 */
[----:B------:R-:W-:Y:S01]  /*0400*/  VIADD R0, R0, 0x1 ;  /* 0x0000000100007836 */ /* 0x000fe20000000000 */
[----:B------:R3:W-:Y:S02]  /*0410*/  STG.E desc[UR36][R12.64], R15 ;  /* 0x0000000f0c007986 */ /* 0x0007e4000c101924 */
[----:B------:R-:W-:Y:S01]  /*0420*/  ISETP.NE.AND P0, PT, R11, RZ, PT ;  /* 0x000000ff0b00720c */ /* 0x000fe20003f05270 */
[----:B0-----:R-:W-:-:S05]  /*0430*/  VIADD R21, R18, 0x1 ;  /* 0x0000000112157836 */ /* 0x001fca0000000000 */
[----:B------:R3:W-:Y:S07]  /*0440*/  STS [R14], R21 ;  /* 0x000000150e007388 */ /* 0x0007ee0000000800 */
[----:B------:R-:W-:Y:S05]  /*0450*/  @P0 BRA `(.L_x_9) ;  /* 0xfffffffc00740947 */ /* 0x000fea000383ffff */
.L_x_3:
[----:B------:R-:W-:Y:S05]  /*0460*/  BSYNC.RECONVERGENT B1 ;  /* 0x0000000000017941 */ /* 0x000fea0003800200 */
.L_x_2:
[----:B------:R-:W-:-:S04]  /*0470*/  IADD3 R4, PT, PT, R10, -R3, RZ ;  /* 0x800000030a047210 */ /* 0x000fc80007ffe0ff */
[----:B------:R-:W-:-:S13]  /*0480*/  ISETP.GT.U32.AND P0, PT, R4, -0x4, PT ;  /* 0xfffffffc0400780c */ /* 0x000fda0003f04070 */
[----:B------:R-:W-:Y:S05]  /*0490*/  @P0 BRA `(.L_x_1) ;  /* 0x00000008001c0947 */ /* 0x000fea0003800000 */
[----:B------:R-:W0:Y:S01]  /*04a0*/  LDC.64 R4, c[0x0][0x380] ;  /* 0x0000e000ff047b82 */ /* 0x000e220000000a00 */
[----:B------:R-:W-:-:S07]  /*04b0*/  IMAD.IADD R3, R0, 0x1, -R3 ;  /* 0x0000000100037824 */ /* 0x000fce00078e0a03 */
[----:B------:R-:W1:Y:S08]  /*04c0*/  LDC.64 R8, c[0x0][0x398] ;  /* 0x0000e600ff087b82 */ /* 0x000e700000000a00 */
[----:B------:R-:W2:Y:S01]  /*04d0*/  LDC.64 R6, c[0x0][0x390] ;  /* 0x0000e400ff067b82 */ /* 0x000ea20000000a00 */
[----:B0-----:R-:W-:-:S05]  /*04e0*/  IADD3 R4, P0, PT, R4, 0x8, RZ ;  /* 0x0000000804047810 */ /* 0x001fca0007f1e0ff */
[----:B------:R-:W-:-:S08]  /*04f0*/  IMAD.X R5, RZ, RZ, R5, P0 ;  /* 0x000000ffff057224 */ /* 0x000fd000000e0605 */
.L_x_30:
[----:B----4-:R-:W-:Y:S01]  /*0500*/  IMAD.WIDE R10, R0, 0x4, R4 ;  /* 0x00000004000a7825 */ /* 0x010fe200078e0204 */
[----:B-1-3--:R-:W3:Y:S04]  /*0510*/  LDG.E R12, desc[UR36][R8.64] ;  /* 0x00000024080c7981 */ /* 0x00aee8000c1e1900 */
[----:B------:R-:W4:Y:S01]  /*0520*/  LDG.E R14, desc[UR36][R10.64+-0x8] ;  /* 0xfffff8240a0e7981 */ /* 0x000f22000c1e1900 */
[----:B------:R-:W-:Y:S04]  /*0530*/  BSSY.RECONVERGENT B1, `(.L_x_10) ;  /* 0x0000016000017945 */ /* 0x000fe80003800200 */
[----:B------:R-:W-:Y:S01]  /*0540*/  BSSY.RELIABLE B2, `(.L_x_11) ;  /* 0x000000a000027945 */ /* 0x000fe20003800100 */
[----:B----4-:R-:W-:-:S04]  /*0550*/  I2FP.F32.S32 R21, R14 ;  /* 0x0000000e00157245 */ /* 0x010fc80000201400 */
[----:B---3--:R-:W-:-:S13]  /*0560*/  FSETP.GTU.AND P0, PT, R12, R21, PT ;  /* 0x000000150c00720b */ /* 0x008fda0003f0c000 */
[----:B------:R-:W-:Y:S05]  /*0570*/  @P0 BRA `(.L_x_12) ;  /* 0x0000000000180947 */ /* 0x000fea0003800000 */
[----:B------:R-:W0:Y:S02]  /*0580*/  LDC.64 R12, c[0x0][0x3a0] ;  /* 0x0000e800ff0c7b82 */ /* 0x000e240000000a00 */
[----:B0-----:R-:W3:Y:S01]  /*0590*/  LDG.E R12, desc[UR36][R12.64] ;  /* 0x000000240c0c7981 */ /* 0x001ee2000c1e1900 */
[----:B------:R-:W-:Y:S01]  /*05a0*/  IMAD.MOV.U32 R15, RZ, RZ, RZ ;  /* 0x000000ffff0f7224 */ /* 0x000fe200078e00ff */
[----:B---3--:R-:W-:-:S13]  /*05b0*/  FSETP.GT.AND P0, PT, R12, R21, PT ;  /* 0x000000150c00720b */ /* 0x008fda0003f04000 */
[----:B------:R-:W-:Y:S05]  /*05c0*/  @P0 BREAK.RELIABLE B2 ;  /* 0x0000000000020942 */ /* 0x000fea0003800100 */
[----:B------:R-:W-:Y:S05]  /*05d0*/  @P0 BRA `(.L_x_13) ;  /* 0x00000000002c0947 */ /* 0x000fea0003800000 */
.L_x_12:
[----:B------:R-:W-:Y:S05]  /*05e0*/  BSYNC.RELIABLE B2 ;  /* 0x0000000000027941 */ /* 0x000fea0003800100 */
.L_x_11:
[----:B------:R-:W0:Y:S02]  /*05f0*/  LDC.64 R12, c[0x0][0x398] ;  /* 0x0000e600ff0c7b82 */ /* 0x000e240000000a00 */
[----:B0-----:R-:W3:Y:S02]  /*0600*/  LDG.E R12, desc[UR36][R12.64+0x4] ;  /* 0x000004240c0c7981 */ /* 0x001ee4000c1e1900 */
[----:B---3--:R-:W-:-:S13]  /*0610*/  FSETP.GTU.AND P0, PT, R12, R21, PT ;  /* 0x000000150c00720b */ /* 0x008fda0003f0c000 */
[----:B------:R-:W-:Y:S05]  /*0620*/  @P0 BRA `(.L_x_14) ;  /* 0x0000000000140947 */ /* 0x000fea0003800000 */
[----:B------:R-:W0:Y:S02]  /*0630*/  LDC.64 R12, c[0x0][0x3a0] ;  /* 0x0000e800ff0c7b82 */ /* 0x000e240000000a00 */
[----:B0-----:R-:W3:Y:S01]  /*0640*/  LDG.E R12, desc[UR36][R12.64+0x4] ;  /* 0x000004240c0c7981 */ /* 0x001ee2000c1e1900 */
[----:B------:R-:W-:Y:S01]  /*0650*/  HFMA2 R15, -RZ, RZ, 0, 5.9604644775390625e-08 ;  /* 0x00000001ff0f7431 */ /* 0x000fe200000001ff */
[----:B---3--:R-:W-:-:S13]  /*0660*/  FSETP.GT.AND P0, PT, R12, R21, PT ;  /* 0x000000150c00720b */ /* 0x008fda0003f04000 */
[----:B------:R-:W-:Y:S05]  /*0670*/  @P0 BRA `(.L_x_13) ;  /* 0x0000000000040947 */ /* 0x000fea0003800000 */
.L_x_14:
[----:B------:R-:W-:-:S07]  /*0680*/  IMAD.MOV.U32 R15, RZ, RZ, -0x1 ;  /* 0xffffffffff0f7424 */ /* 0x000fce00078e00ff */
.L_x_13:
[----:B------:R-:W-:Y:S05]  /*0690*/  BSYNC.RECONVERGENT B1 ;  /* 0x0000000000017941 */ /* 0x000fea0003800200 */
.L_x_10:
[----:B--2---:R-:W-:-:S05]  /*06a0*/  IMAD.WIDE R20, R15, 0x4, R6 ;  /* 0x000000040f147825 */ /* 0x004fca00078e0206 */
[----:B------:R-:W-:Y:S04]  /*06b0*/  STG.E desc[UR36][R20.64], R14 ;  /* 0x0000000e14007986 */ /* 0x000fe8000c101924 */
[----:B------:R-:W2:Y:S04]  /*06c0*/  LDG.E R13, desc[UR36][R10.64+-0x4] ;  /* 0xfffffc240a0d7981 */ /* 0x000ea8000c1e1900 */
[----:B------:R-:W3:Y:S01]  /*06d0*/  LDG.E R23, desc[UR36][R8.64] ;  /* 0x0000002408177981 */ /* 0x000ee2000c1e1900 */
[----:B------:R-:W-:Y:S01]  /*06e0*/  MOV R12, 0x400 ;  /* 0x00000400000c7802 */ /* 0x000fe20000000f00 */
[----:B------:R-:W-:Y:S04]  /*06f0*/  BSSY.RECONVERGENT B1, `(.L_x_15) ;  /* 0x000001b000017945 */ /* 0x000fe80003800200 */
[----:B------:R-:W-:Y:S01]  /*0700*/  BSSY.RELIABLE B2, `(.L_x_16) ;  /* 0x0000010000027945 */ /* 0x000fe20003800100 */
[----:B------:R-:W0:Y:S02]  /*0710*/  S2R R25, SR_CgaCtaId ;  /* 0x0000000000197919 */ /* 0x000e240000008800 */
[----:B0-----:R-:W-:-:S05]  /*0720*/  LEA R12, R25, R12, 0x18 ;  /* 0x0000000c190c7211 */ /* 0x001fca00078ec0ff */
[----:B------:R-:W-:-:S05]  /*0730*/  IMAD R15, R15, 0x4, R12 ;  /* 0x000000040f0f7824 */ /* 0x000fca00078e020c */
[----:B------:R-:W0:Y:S02]  /*0740*/  LDS R18, [R15] ;  /* 0x000000000f127984 */ /* 0x000e240000000800 */
[----:B0-----:R-:W-:-:S05]  /*0750*/  VIADD R18, R18, 0x1 ;  /* 0x0000000112127836 */ /* 0x001fca0000000000 */
[----:B------:R0:W-:Y:S01]  /*0760*/  STS [R15], R18 ;  /* 0x000000120f007388 */ /* 0x0001e20000000800 */
[----:B--2---:R-:W-:-:S04]  /*0770*/  I2FP.F32.S32 R25, R13 ;  /* 0x0000000d00197245 */ /* 0x004fc80000201400 */
[----:B---3--:R-:W-:-:S13]  /*0780*/  FSETP.GTU.AND P0, PT, R23, R25, PT ;  /* 0x000000191700720b */ /* 0x008fda0003f0c000 */
[----:B0-----:R-:W-:Y:S05]  /*0790*/  @P0 BRA `(.L_x_17) ;  /* 0x0000000000180947 */ /* 0x001fea0003800000 */
[----:B------:R-:W0:Y:S02]  /*07a0*/  LDC.64 R14, c[0x0][0x3a0] ;  /* 0x0000e800ff0e7b82 */ /* 0x000e240000000a00 */
[----:B0-----:R-:W2:Y:S01]  /*07b0*/  LDG.E R14, desc[UR36][R14.64] ;  /* 0x000000240e0e7981 */ /* 0x001ea2000c1e1900 */
[----:B------:R-:W-:Y:S01]  /*07c0*/  HFMA2 R23, -RZ, RZ, 0, 0 ;  /* 0x00000000ff177431 */ /* 0x000fe200000001ff */
[----:B--2---:R-:W-:-:S13]  /*07d0*/  FSETP.GT.AND P0, PT, R14, R25, PT ;  /* 0x000000190e00720b */ /* 0x004fda0003f04000 */
[----:B------:R-:W-:Y:S05]  /*07e0*/  @P0 BREAK.RELIABLE B2 ;  /* 0x0000000000020942 */ /* 0x000fea0003800100 */
[----:B------:R-:W-:Y:S05]  /*07f0*/  @P0 BRA `(.L_x_18) ;  /* 0x0000000000280947 */ /* 0x000fea0003800000 */
.L_x_17:
[----:B------:R-:W-:Y:S05]  /*0800*/  BSYNC.RELIABLE B2 ;  /* 0x0000000000027941 */ /* 0x000fea0003800100 */
.L_x_16:
        /* <DEDUP_REMOVED lines=8> */
.L_x_19:
[----:B------:R-:W-:-:S07]  /*0890*/  IMAD.MOV.U32 R23, RZ, RZ, -0x1 ;  /* 0xffffffffff177424 */ /* 0x000fce00078e00ff */
.L_x_18:
[----:B------:R-:W-:Y:S05]  /*08a0*/  BSYNC.RECONVERGENT B1 ;  /* 0x0000000000017941 */ /* 0x000fea0003800200 */
.L_x_15:
[----:B------:R-:W-:-:S05]  /*08b0*/  IMAD.WIDE R20, R23, 0x4, R6 ;  /* 0x0000000417147825 */ /* 0x000fca00078e0206 */
[----:B------:R-:W-:Y:S04]  /*08c0*/  STG.E desc[UR36][R20.64], R13 ;  /* 0x0000000d14007986 */ /* 0x000fe8000c101924 */
[----:B------:R-:W2:Y:S04]  /*08d0*/  LDG.E R14, desc[UR36][R10.64] ;  /* 0x000000240a0e7981 */ /* 0x000ea8000c1e1900 */
[----:B------:R-:W3:Y:S01]  /*08e0*/  LDG.E R24, desc[UR36][R8.64] ;  /* 0x0000002408187981 */ /* 0x000ee2000c1e1900 */
[----:B------:R-:W-:Y:S01]  /*08f0*/  IMAD R23, R23, 0x4, R12 ;  /* 0x0000000417177824 */ /* 0x000fe200078e020c */
[----:B------:R-:W-:Y:S04]  /*0900*/  BSSY.RECONVERGENT B1, `(.L_x_20) ;  /* 0x0000018000017945 */ /* 0x000fe80003800200 */
[----:B------:R-:W-:Y:S01]  /*0910*/  BSSY.RELIABLE B2, `(.L_x_21) ;  /* 0x000000d000027945 */ /* 0x000fe20003800100 */
[----:B------:R-:W0:Y:S02]  /*0920*/  LDS R15, [R23] ;  /* 0x00000000170f7984 */ /* 0x000e240000000800 */
[----:B0-----:R-:W-:-:S05]  /*0930*/  IADD3 R18, PT, PT, R15, 0x1, RZ ;  /* 0x000000010f127810 */ /* 0x001fca0007ffe0ff */
[----:B------:R0:W-:Y:S01]  /*0940*/  STS [R23], R18 ;  /* 0x0000001217007388 */ /* 0x0001e20000000800 */
[----:B--2---:R-:W-:-:S04]  /*0950*/  I2FP.F32.S32 R15, R14 ;  /* 0x0000000e000f7245 */ /* 0x004fc80000201400 */
[----:B---3--:R-:W-:-:S13]  /*0960*/  FSETP.GTU.AND P0, PT, R24, R15, PT ;  /* 0x0000000f1800720b */ /* 0x008fda0003f0c000 */
[----:B0-----:R-:W-:Y:S05]  /*0970*/  @P0 BRA `(.L_x_22) ;  /* 0x0000000000180947 */ /* 0x001fea0003800000 */
[----:B------:R-:W0:Y:S02]  /*0980*/  LDC.64 R20, c[0x0][0x3a0] ;  /* 0x0000e800ff147b82 */ /* 0x000e240000000a00 */
[----:B0-----:R-:W2:Y:S01]  /*0990*/  LDG.E R20, desc[UR36][R20.64] ;  /* 0x0000002414147981 */ /* 0x001ea2000c1e1900 */
[----:B------:R-:W-:Y:S01]  /*09a0*/  IMAD.MOV.U32 R13, RZ, RZ, RZ ;  /* 0x000000ffff0d7224 */ /* 0x000fe200078e00ff */
[----:B--2---:R-:W-:-:S13]  /*09b0*/  FSETP.GT.AND P0, PT, R20, R15, PT ;  /* 0x0000000f1400720b */ /* 0x004fda0003f04000 */
[----:B------:R-:W-:Y:S05]  /*09c0*/  @P0 BREAK.RELIABLE B2 ;  /* 0x0000000000020942 */ /* 0x000fea0003800100 */
[----:B------:R-:W-:Y:S05]  /*09d0*/  @P0 BRA `(.L_x_23) ;  /* 0x0000000000280947 */ /* 0x000fea0003800000 */
.L_x_22:
[----:B------:R-:W-:Y:S05]  /*09e0*/  BSYNC.RELIABLE B2 ;  /* 0x0000000000027941 */ /* 0x000fea0003800100 */
.L_x_21:
        /* <DEDUP_REMOVED lines=8> */
.L_x_24:
[----:B------:R-:W-:-:S07]  /*0a70*/  IMAD.MOV.U32 R13, RZ, RZ, -0x1 ;  /* 0xffffffffff0d7424 */ /* 0x000fce00078e00ff */
.L_x_23:
[----:B------:R-:W-:Y:S05]  /*0a80*/  BSYNC.RECONVERGENT B1 ;  /* 0x0000000000017941 */ /* 0x000fea0003800200 */
.L_x_20:
[----:B------:R-:W-:-:S05]  /*0a90*/  IMAD.WIDE R20, R13, 0x4, R6 ;  /* 0x000000040d147825 */ /* 0x000fca00078e0206 */
[----:B------:R-:W-:Y:S04]  /*0aa0*/  STG.E desc[UR36][R20.64], R14 ;  /* 0x0000000e14007986 */ /* 0x000fe8000c101924 */
[----:B------:R-:W2:Y:S04]  /*0ab0*/  LDG.E R10, desc[UR36][R10.64+0x4] ;  /* 0x000004240a0a7981 */ /* 0x000ea8000c1e1900 */
[----:B------:R-:W3:Y:S01]  /*0ac0*/  LDG.E R23, desc[UR36][R8.64] ;  /* 0x0000002408177981 */ /* 0x000ee2000c1e1900 */
[----:B------:R-:W-:Y:S01]  /*0ad0*/  LEA R13, R13, R12, 0x2 ;  /* 0x0000000c0d0d7211 */ /* 0x000fe200078e10ff */
[----:B------:R-:W-:Y:S04]  /*0ae0*/  BSSY.RECONVERGENT B1, `(.L_x_25) ;  /* 0x0000018000017945 */ /* 0x000fe80003800200 */
[----:B------:R-:W-:Y:S01]  /*0af0*/  BSSY.RELIABLE B2, `(.L_x_26) ;  /* 0x000000d000027945 */ /* 0x000fe20003800100 */
        /* <DEDUP_REMOVED lines=12> */
.L_x_27:
[----:B------:R-:W-:Y:S05]  /*0bc0*/  BSYNC.RELIABLE B2 ;  /* 0x0000000000027941 */ /* 0x000fea0003800100 */
.L_x_26:
        /* <DEDUP_REMOVED lines=8> */
.L_x_29:
[----:B------:R-:W-:-:S07]  /*0c50*/  MOV R13, 0xffffffff ;  /* 0xffffffff000d7802 */ /* 0x000fce0000000f00 */
.L_x_28:
[----:B------:R-:W-:Y:S05]  /*0c60*/  BSYNC.RECONVERGENT B1 ;  /* 0x0000000000017941 */ /* 0x000fea0003800200 */
.L_x_25:
[C---:B------:R-:W-:Y:S01]  /*0c70*/  IMAD R11, R13.reuse, 0x4, R12 ;  /* 0x000000040d0b7824 */ /* 0x040fe200078e020c */
[----:B------:R-:W-:Y:S01]  /*0c80*/  IADD3 R0, PT, PT, R0, 0x4, RZ ;  /* 0x0000000400007810 */ /* 0x000fe20007ffe0ff */
[----:B------:R-:W-:-:S03]  /*0c90*/  IMAD.WIDE R12, R13, 0x4, R6 ;  /* 0x000000040d0c7825 */ /* 0x000fc600078e0206 */
[----:B------:R-:W0:Y:S01]  /*0ca0*/  LDS R14, [R11] ;  /* 0x000000000b0e7984 */ /* 0x000e220000000800 */
[----:B------:R-:W-:-:S03]  /*0cb0*/  VIADD R3, R3, 0x4 ;  /* 0x0000000403037836 */ /* 0x000fc60000000000 */
[----:B------:R4:W-:Y:S02]  /*0cc0*/  STG.E desc[UR36][R12.64], R10 ;  /* 0x0000000a0c007986 */ /* 0x0009e4000c101924 */
[----:B------:R-:W-:Y:S01]  /*0cd0*/  ISETP.NE.AND P0, PT, R3, RZ, PT ;  /* 0x000000ff0300720c */ /* 0x000fe20003f05270 */
[----:B0-----:R-:W-:-:S05]  /*0ce0*/  VIADD R14, R14, 0x1 ;  /* 0x000000010e0e7836 */ /* 0x001fca0000000000 */
[----:B------:R4:W-:Y:S07]  /*0cf0*/  STS [R11], R14 ;  /* 0x0000000e0b007388 */ /* 0x0009ee0000000800 */
[----:B------:R-:W-:Y:S05]  /*0d00*/  @P0 BRA `(.L_x_30) ;  /* 0xfffffff400fc0947 */ /* 0x000fea000383ffff */
.L_x_1:
[----:B------:R-:W-:Y:S05]  /*0d10*/  BSYNC.RECONVERGENT B0 ;  /* 0x0000000000007941 */ /* 0x000fea0003800200 */
.L_x_0:
[----:B------:R-:W-:Y:S05]  /*0d20*/  WARPSYNC.ALL ;  /* 0x0000000000007948 */ /* 0x000fea0003800000 */
[----:B------:R-:W0:Y:S08]  /*0d30*/  LDC.64 R8, c[0x0][0x388] ;  /* 0x0000e200ff087b82 */ /* 0x000e300000000a00 */
[----:B------:R-:W-:Y:S06]  /*0d40*/  BAR.SYNC.DEFER_BLOCKING 0x0 ;  /* 0x0000000000007b1d */ /* 0x000fec0000010000 */
[----:B0-----:R-:W2:Y:S02]  /*0d50*/  LDG.E R5, desc[UR36][R8.64] ;  /* 0x0000002408057981 */ /* 0x001ea4000c1e1900 */
[----:B------:R-:W0:Y:S01]  /*0d60*/  S2UR UR5, SR_CgaCtaId ;  /* 0x00000000000579c3 */ /* 0x000e220000008800 */
[----:B------:R-:W-:Y:S01]  /*0d70*/  UMOV UR4, 0x400 ;  /* 0x0000040000047882 */ /* 0x000fe20000000000 */
[----:B------:R-:W-:Y:S01]  /*0d80*/  IMAD.MOV.U32 R3, RZ, RZ, RZ ;  /* 0x000000ffff037224 */ /* 0x000fe200078e00ff */
[----:B------:R-:W-:Y:S01]  /*0d90*/  MOV R18, 0x0 ;  /* 0x0000000000127802 */ /* 0x000fe20000000f00 */
[----:B------:R-:W-:Y:S01]  /*0da0*/  STL.64 [R1], R16 ;  /* 0x0000001001007387 */ /* 0x000fe20000100a00 */
[----:B------:R-:W-:-:S02]  /*0db0*/  IMAD.MOV.U32 R6, RZ, RZ, R22 ;  /* 0x000000ffff067224 */ /* 0x000fc400078e0016 */
[----:B------:R-:W-:Y:S01]  /*0dc0*/  IMAD.MOV.U32 R7, RZ, RZ, R19 ;  /* 0x000000ffff077224 */ /* 0x000fe200078e0013 */
[----:B------:R-:W-:Y:S01]  /*0dd0*/  STL.64 [R1+0x8], R2 ;  /* 0x0000080201007387 */ /* 0x000fe20000100a00 */
[----:B----4-:R1:W4:Y:S01]  /*0de0*/  LDC.64 R10, c[0x4][R18] ;  /* 0x01000000120a7b82 */ /* 0x0103220000000a00 */
[----:B0-----:R-:W-:-:S09]  /*0df0*/  ULEA UR4, UR5, UR4, 0x18 ;  /* 0x0000000405047291 */ /* 0x001fd2000f8ec0ff */
[----:B------:R-:W2:Y:S02]  /*0e00*/  LDS R0, [UR4] ;  /* 0x00000004ff007984 */ /* 0x000ea40008000800 */
[----:B------:R-:W0:Y:S02]  /*0e10*/  LDCU.64 UR4, c[0x4][0x48] ;  /* 0x01000900ff0477ac */ /* 0x000e240008000a00 */
[----:B0-----:R-:W-:Y:S02]  /*0e20*/  IMAD.U32 R4, RZ, RZ, UR4 ;  /* 0x00000004ff047e24 */ /* 0x001fe4000f8e00ff */
[----:B--2---:R-:W-:Y:S01]  /*0e30*/  IMAD.IADD R0, R0, 0x1, R5 ;  /* 0x0000000100007824 */ /* 0x004fe200078e0205 */
[----:B------:R-:W-:-:S04]  /*0e40*/  MOV R5, UR5 ;  /* 0x0000000500057c02 */ /* 0x000fc80008000f00 */
[----:B------:R1:W-:Y:S04]  /*0e50*/  STG.E desc[UR36][R8.64], R0 ;  /* 0x0000000008007986 */ /* 0x0003e8000c101924 */
[----:B----4-:R1:W-:Y:S02]  /*0e60*/  STL [R1+0x10], R0 ;  /* 0x0000100001007387 */ /* 0x0103e40000100800 */
[----:B---3--:R-:W-:-:S07]  /*0e70*/  LEPC R20, `(.L_x_31) ;  /* 0x000000001014794e */ /* 0x008fce0000000000 */
[----:B-1----:R-:W-:Y:S05]  /*0e80*/  CALL.ABS.NOINC R10 ;  /* 0x000000000a007343 */ /* 0x002fea0003c00000 */
.L_x_31:
[----:B------:R-:W0:Y:S02]  /*0e90*/  LDC.64 R8, c[0x0][0x388] ;  /* 0x0000e200ff087b82 */ /* 0x000e240000000a00 */
[----:B0-----:R-:W2:Y:S06]  /*0ea0*/  LDG.E R3, desc[UR36][R8.64+0x4] ;  /* 0x0000042408037981 */ /* 0x001eac000c1e1900 */
[----:B------:R-:W0:Y:S01]  /*0eb0*/  S2UR UR5, SR_CgaCtaId ;  /* 0x00000000000579c3 */ /* 0x000e220000008800 */
[----:B------:R-:W-:Y:S01]  /*0ec0*/  UMOV UR4, 0x400 ;  /* 0x0000040000047882 */ /* 0x000fe20000000000 */
[----:B------:R-:W-:-:S02]  /*0ed0*/  HFMA2 R11, -RZ, RZ, 0, 5.9604644775390625e-08 ;  /* 0x00000001ff0b7431 */ /* 0x000fc400000001ff */
[----:B------:R-:W-:Y:S01]  /*0ee0*/  IMAD.MOV.U32 R10, RZ, RZ, R2 ;  /* 0x000000ffff0a7224 */ /* 0x000fe200078e0002 */
[----:B------:R-:W-:Y:S01]  /*0ef0*/  STL.64 [R1], R16 ;  /* 0x0000001001007387 */ /* 0x000fe20000100a00 */
[----:B------:R-:W-:Y:S01]  /*0f00*/  MOV R6, R22 ;  /* 0x0000001600067202 */ /* 0x000fe20000000f00 */
[----:B------:R-:W-:Y:S02]  /*0f10*/  IMAD.MOV.U32 R7, RZ, RZ, R19 ;  /* 0x000000ffff077224 */ /* 0x000fe400078e0013 */
[----:B------:R-:W-:Y:S01]  /*0f20*/  STL.64 [R1+0x8], R10 ;  /* 0x0000080a01007387 */ /* 0x000fe20000100a00 */
[----:B0-----:R-:W-:-:S09]  /*0f30*/  ULEA UR4, UR5, UR4, 0x18 ;  /* 0x0000000405047291 */ /* 0x001fd2000f8ec0ff */
[----:B------:R-:W2:Y:S02]  /*0f40*/  LDS R0, [UR4+0x4] ;  /* 0x00000404ff007984 */ /* 0x000ea40008000800 */
[----:B------:R-:W0:Y:S02]  /*0f50*/  LDCU.64 UR4, c[0x4][0x48] ;  /* 0x01000900ff0477ac */ /* 0x000e240008000a00 */
[----:B0-----:R-:W-:Y:S02]  /*0f60*/  IMAD.U32 R4, RZ, RZ, UR4 ;  /* 0x00000004ff047e24 */ /* 0x001fe4000f8e00ff */
[----:B------:R-:W-:Y:S02]  /*0f70*/  IMAD.U32 R5, RZ, RZ, UR5 ;  /* 0x00000005ff057e24 */ /* 0x000fe4000f8e00ff */
[----:B--2---:R-:W-:Y:S02]  /*0f80*/  IMAD.IADD R0, R0, 0x1, R3 ;  /* 0x0000000100007824 */ /* 0x004fe400078e0203 */
[----:B------:R0:W1:Y:S03]  /*0f90*/  LDC.64 R2, c[0x4][R18] ;  /* 0x0100000012027b82 */ /* 0x0000660000000a00 */
[----:B------:R0:W-:Y:S04]  /*0fa0*/  STG.E desc[UR36][R8.64+0x4], R0 ;  /* 0x0000040008007986 */ /* 0x0001e8000c101924 */
[----:B------:R0:W-:Y:S02]  /*0fb0*/  STL [R1+0x10], R0 ;  /* 0x0000100001007387 */ /* 0x0001e40000100800 */
[----:B------:R-:W-:-:S07]  /*0fc0*/  LEPC R20, `(.L_x_32) ;  /* 0x000000001014794e */ /* 0x000fce0000000000 */
[----:B01----:R-:W-:Y:S05]  /*0fd0*/  CALL.ABS.NOINC R2 ;  /* 0x0000000002007343 */ /* 0x003fea0003c00000 */
.L_x_32:
[----:B------:R-:W-:Y:S05]  /*0fe0*/  EXIT ;  /* 0x000000000000794d */ /* 0x000fea0003800000 */
.L_x_33:
[----:B------:R-:W-:-:S00]  /*0ff0*/  BRA `(.L_x_33) ;  /* 0xfffffffc00fc7947 */ /* 0x000fc0000383ffff */
[----:B------:R-:W-:-:S00]  /*1000*/  NOP ;  /* 0x0000000000007918 */ /* 0x000fc00000000000 */
[----:B------:R-:W-:-:S00]  /*1010*/  NOP ;  /* 0x0000000000007918 */ /* 0x000fc00000000000 */
[----:B------:R-:W-:-:S00]  /*1020*/  NOP ;  /* 0x0000000000007918 */ /* 0x000fc00000000000 */
[----:B------:R-:W-:-:S00]  /*1030*/  NOP ;  /* 0x0000000000007918 */ /* 0x000fc00000000000 */
[----:B------:R-:W-:-:S00]  /*1040*/  NOP ;  /* 0x0000000000007918 */ /* 0x000fc00000000000 */
[----:B------:R-:W-:-:S00]  /*1050*/  NOP ;  /* 0x0000000000007918 */ /* 0x000fc00000000000 */
[----:B------:R-:W-:-:S00]  /*1060*/  NOP ;  /* 0x0000000000007918 */ /* 0x000fc00000000000 */
[----:B------:R-:W-:-:S00]  /*1070*/  NOP ;  /* 0x0000000000007918 */ /* 0x000fc00000000000 */
.L_x_34:


//--------------------- .nv.global.init           --------------------------
	.section	.nv.global.init,"aw",@progbits
	.align	4
.nv.global.init:
	.type		mrg32k3aM1SubSeq,@object
	.size		mrg32k3aM1SubSeq,(mrg32k3aM2SubSeq - mrg32k3aM1SubSeq)
mrg32k3aM1SubSeq:
        /*0000*/ 	.byte	0x0b, 0xcc, 0xee, 0x04, 0x73, 0x29, 0x8b, 0x6f, 0xf6, 0x53, 0x03, 0xf6, 0x23, 0xf6, 0xea, 0xda
        /* <DEDUP_REMOVED lines=125> */
	.type		mrg32k3aM2SubSeq,@object
	.size		mrg32k3aM2SubSeq,(mrg32k3aM1 - mrg32k3aM2SubSeq)
mrg32k3aM2SubSeq:
        /* <DEDUP_REMOVED lines=126> */
	.type		mrg32k3aM1,@object
	.size		mrg32k3aM1,(mrg32k3aM1Seq - mrg32k3aM1)
mrg32k3aM1:
        /* <DEDUP_REMOVED lines=144> */
	.type		mrg32k3aM1Seq,@object
	.size		mrg32k3aM1Seq,(mrg32k3aM2 - mrg32k3aM1Seq)
mrg32k3aM1Seq:
        /* <DEDUP_REMOVED lines=144> */
	.type		mrg32k3aM2,@object
	.size		mrg32k3aM2,(mrg32k3aM2Seq - mrg32k3aM2)
mrg32k3aM2:
        /* <DEDUP_REMOVED lines=144> */
	.type		mrg32k3aM2Seq,@object
	.size		mrg32k3aM2Seq,(precalc_xorwow_matrix - mrg32k3aM2Seq)
mrg32k3aM2Seq:
        /* <DEDUP_REMOVED lines=144> */
	.type		precalc_xorwow_matrix,@object
	.size		precalc_xorwow_matrix,(precalc_xorwow_offset_matrix - precalc_xorwow_matrix)
precalc_xorwow_matrix:
        /* <DEDUP_REMOVED lines=6400> */
	.type		precalc_xorwow_offset_matrix,@object
	.size		precalc_xorwow_offset_matrix,($str - precalc_xorwow_offset_matrix)
precalc_xorwow_offset_matrix:
        /* <DEDUP_REMOVED lines=6400> */
	.type		$str,@object
	.size		$str,(.L_9 - $str)
$str:
        /*353c0*/ 	.byte	0x62, 0x69, 0x64, 0x3a, 0x20, 0x25, 0x64, 0x2c, 0x20, 0x62, 0x62, 0x6c, 0x6b, 0x3a, 0x20, 0x25
        /*353d0*/ 	.byte	0x64, 0x2c, 0x20, 0x74, 0x69, 0x64, 0x3a, 0x20, 0x25, 0x64, 0x2c, 0x20, 0x68, 0x69, 0x73, 0x74
        /*353e0*/ 	.byte	0x20, 0x25, 0x64, 0x3a, 0x20, 0x25, 0x64, 0x0a, 0x00
.L_9:


//--------------------- .nv.shared._Z12hist_binningPiS_S_PfS0_S_S_ --------------------------
	.section	.nv.shared._Z12hist_binningPiS_S_PfS0_S_S_,"aw",@nobits
	.sectionflags	@""
	.align	4
.nv.shared._Z12hist_binningPiS_S_PfS0_S_S_:
	.zero		1032


//--------------------- .nv.shared.reserved.0     --------------------------
	.section	.nv.shared.reserved.0,"aw",@nobits
	.weak		__nv_reservedSMEM_offset_0_alias
	.size		__nv_reservedSMEM_offset_0_alias, 0, 64
	.other		__nv_reservedSMEM_offset_0_alias,@"STO_CUDA_RESERVED_SHARED STV_DEFAULT"
__nv_reservedSMEM_offset_0_alias:
	.zero		0
	.zero		64


//--------------------- .nv.constant0._Z12hist_binningPiS_S_PfS0_S_S_ --------------------------
	.section	.nv.constant0._Z12hist_binningPiS_S_PfS0_S_S_,"a",@progbits
	.sectionflags	@""
	.align	4
.nv.constant0._Z12hist_binningPiS_S_PfS0_S_S_:
	.zero		952


//--------------------- SYMBOLS --------------------------

	.type		.nv.reservedSmem.offset0,@object
	.size		.nv.reservedSmem.offset0,0x4
	.type		.nv.reservedSmem.cap,@object
	.size		.nv.reservedSmem.cap,0x4
	.type		vprintf,@function
